//
// Generated by NVIDIA NVVM Compiler
//
// Compiler Build ID: CL-36424714
// Cuda compilation tools, release 13.0, V13.0.88
// Based on NVVM 20.0.0
//

.version 9.0
.target sm_100
.address_size 64

	// .globl	_Z23vector_reduction_kernelPfPdiPi
// _ZZ23vector_reduction_kernelPfPdiPiE14sum_per_thread has been demoted

.visible .entry _Z23vector_reduction_kernelPfPdiPi(
	.param .u64 .ptr .align 1 _Z23vector_reduction_kernelPfPdiPi_param_0,
	.param .u64 .ptr .align 1 _Z23vector_reduction_kernelPfPdiPi_param_1,
	.param .u32 _Z23vector_reduction_kernelPfPdiPi_param_2,
	.param .u64 .ptr .align 1 _Z23vector_reduction_kernelPfPdiPi_param_3
)
{
	.reg .pred 	%p<8>;
	.reg .b32 	%r<21>;
	.reg .b32 	%f<2>;
	.reg .b64 	%rd<9>;
	.reg .b64 	%fd<15>;
	// demoted variable
	.shared .align 8 .b8 _ZZ23vector_reduction_kernelPfPdiPiE14sum_per_thread[8192];
	ld.param.u64 	%rd3, [_Z23vector_reduction_kernelPfPdiPi_param_0];
	ld.param.u64 	%rd4, [_Z23vector_reduction_kernelPfPdiPi_param_1];
	ld.param.u32 	%r10, [_Z23vector_reduction_kernelPfPdiPi_param_2];
	ld.param.u64 	%rd5, [_Z23vector_reduction_kernelPfPdiPi_param_3];
	cvta.to.global.u64 	%rd1, %rd5;
	mov.u32 	%r11, %ctaid.x;
	mov.u32 	%r20, %ntid.x;
	mov.u32 	%r2, %tid.x;
	mad.lo.s32 	%r19, %r11, %r20, %r2;
	setp.ge.u32 	%p1, %r19, %r10;
	mov.f64 	%fd14, 0d0000000000000000;
	@%p1 bra 	$L__BB0_3;
	mov.u32 	%r12, %nctaid.x;
	mul.lo.s32 	%r4, %r20, %r12;
	cvta.to.global.u64 	%rd2, %rd3;
	mov.f64 	%fd14, 0d0000000000000000;
$L__BB0_2:
	mul.wide.u32 	%rd6, %r19, 4;
	add.s64 	%rd7, %rd2, %rd6;
	ld.global.f32 	%f1, [%rd7];
	cvt.f64.f32 	%fd6, %f1;
	add.f64 	%fd14, %fd14, %fd6;
	add.s32 	%r19, %r19, %r4;
	setp.lt.u32 	%p2, %r19, %r10;
	@%p2 bra 	$L__BB0_2;
$L__BB0_3:
	shl.b32 	%r13, %r2, 3;
	mov.u32 	%r14, _ZZ23vector_reduction_kernelPfPdiPiE14sum_per_thread;
	add.s32 	%r7, %r14, %r13;
	st.shared.f64 	[%r7], %fd14;
	bar.sync 	0;
	setp.lt.u32 	%p3, %r20, 2;
	@%p3 bra 	$L__BB0_7;
$L__BB0_4:
	shr.u32 	%r9, %r20, 1;
	setp.ge.u32 	%p4, %r2, %r9;
	@%p4 bra 	$L__BB0_6;
	shl.b32 	%r15, %r9, 3;
	add.s32 	%r16, %r7, %r15;
	ld.shared.f64 	%fd7, [%r16];
	ld.shared.f64 	%fd8, [%r7];
	add.f64 	%fd9, %fd7, %fd8;
	st.shared.f64 	[%r7], %fd9;
$L__BB0_6:
	bar.sync 	0;
	setp.gt.u32 	%p5, %r20, 3;
	mov.u32 	%r20, %r9;
	@%p5 bra 	$L__BB0_4;
$L__BB0_7:
	setp.ne.s32 	%p6, %r2, 0;
	@%p6 bra 	$L__BB0_10;
$L__BB0_8:
	atom.relaxed.global.cas.b32 	%r17, [%rd1], 0, 1;
	setp.ne.s32 	%p7, %r17, 0;
	@%p7 bra 	$L__BB0_8;
	cvta.to.global.u64 	%rd8, %rd4;
	ld.shared.f64 	%fd10, [_ZZ23vector_reduction_kernelPfPdiPiE14sum_per_thread];
	ld.global.f64 	%fd11, [%rd8];
	add.f64 	%fd12, %fd10, %fd11;
	st.global.f64 	[%rd8], %fd12;
	atom.global.exch.b32 	%r18, [%rd1], 0;
$L__BB0_10:
	ret;

}


// ===== COMPILED SASS (sm_100) =====

	.target	sm_100

	.elftype	@"ET_EXEC"


//--------------------- .note.nv.tkinfo           --------------------------
	.section	.note.nv.tkinfo,"",@"SHT_NOTE"
	.sectionflags	@"SHF_NOTE_NV_TKINFO"
	.tkinfo
        /*0018*/ 	.word	0x00000002
        /*0030*/ 	.string	""
        /*0030*/ 	.string	"ptxas"
        /*0030*/ 	.string	"Cuda compilation tools, release 13.0, V13.0.88"
        /*0030*/ 	.string	"Build cuda_13.0.r13.0/compiler.36424714_0"
        /*0030*/ 	.string	"-arch sm_100 -m 64 "



//--------------------- .note.nv.cuinfo           --------------------------
	.section	.note.nv.cuinfo,"",@"SHT_NOTE"
	.sectionflags	@"SHF_NOTE_NV_CUINFO"
        /*0018*/ 	.short	0x0002
        /*001a*/ 	.short	0x0064
        /*001c*/ 	.short	0x0082
	.zero		2


//--------------------- .nv.info                  --------------------------
	.section	.nv.info,"",@"SHT_CUDA_INFO"
	.align	4


	//----- nvinfo : EIATTR_REGCOUNT
	.align		4
        /*0000*/ 	.byte	0x04, 0x2f
        /*0002*/ 	.short	(.L_1 - .L_0)
	.align		4
.L_0:
        /*0004*/ 	.word	index@(_Z23vector_reduction_kernelPfPdiPi)
        /*0008*/ 	.word	0x00000010


	//----- nvinfo : EIATTR_FRAME_SIZE
	.align		4
.L_1:
        /*000c*/ 	.byte	0x04, 0x11
        /*000e*/ 	.short	(.L_3 - .L_2)
	.align		4
.L_2:
        /*0010*/ 	.word	index@(_Z23vector_reduction_kernelPfPdiPi)
        /*0014*/ 	.word	0x00000000


	//----- nvinfo : EIATTR_MIN_STACK_SIZE
	.align		4
.L_3:
        /*0018*/ 	.byte	0x04, 0x12
        /*001a*/ 	.short	(.L_5 - .L_4)
	.align		4
.L_4:
        /*001c*/ 	.word	index@(_Z23vector_reduction_kernelPfPdiPi)
        /*0020*/ 	.word	0x00000000
.L_5:


//--------------------- .nv.compat                --------------------------
	.section	.nv.compat,"",@"SHT_CUDA_COMPAT_INFO"
	.align	4
        /*0000*/ 	.byte	0x02, 0x09, 0x00, 0x00, 0x02, 0x02, 0x01, 0x00, 0x02, 0x05, 0x05, 0x00, 0x03, 0x07, 0x01, 0x01
        /*0010*/ 	.byte	0x02, 0x03, 0x00, 0x00, 0x02, 0x06, 0x01, 0x00, 0x04, 0x0b, 0x08, 0x00, 0x01, 0x00, 0x00, 0x00
        /*0020*/ 	.byte	0x00, 0x00, 0x00, 0x00


//--------------------- .nv.info._Z23vector_reduction_kernelPfPdiPi --------------------------
	.section	.nv.info._Z23vector_reduction_kernelPfPdiPi,"",@"SHT_CUDA_INFO"
	.sectionflags	@""
	.align	4


	//----- nvinfo : EIATTR_CUDA_API_VERSION
	.align		4
        /*0000*/ 	.byte	0x04, 0x37
        /*0002*/ 	.short	(.L_7 - .L_6)
.L_6:
        /*0004*/ 	.word	0x00000082


	//----- nvinfo : EIATTR_KPARAM_INFO
	.align		4
.L_7:
        /*0008*/ 	.byte	0x04, 0x17
        /*000a*/ 	.short	(.L_9 - .L_8)
.L_8:
        /*000c*/ 	.word	0x00000000
        /*0010*/ 	.short	0x0003
        /*0012*/ 	.short	0x0018
        /*0014*/ 	.byte	0x00, 0xf5, 0x21, 0x00


	//----- nvinfo : EIATTR_KPARAM_INFO
	.align		4
.L_9:
        /*0018*/ 	.byte	0x04, 0x17
        /*001a*/ 	.short	(.L_11 - .L_10)
.L_10:
        /*001c*/ 	.word	0x00000000
        /*0020*/ 	.short	0x0002
        /*0022*/ 	.short	0x0010
        /*0024*/ 	.byte	0x00, 0xf0, 0x11, 0x00


	//----- nvinfo : EIATTR_KPARAM_INFO
	.align		4
.L_11:
        /*0028*/ 	.byte	0x04, 0x17
        /*002a*/ 	.short	(.L_13 - .L_12)
.L_12:
        /*002c*/ 	.word	0x00000000
        /*0030*/ 	.short	0x0001
        /*0032*/ 	.short	0x0008
        /*0034*/ 	.byte	0x00, 0xf5, 0x21, 0x00


	//----- nvinfo : EIATTR_KPARAM_INFO
	.align		4
.L_13:
        /*0038*/ 	.byte	0x04, 0x17
        /*003a*/ 	.short	(.L_15 - .L_14)
.L_14:
        /*003c*/ 	.word	0x00000000
        /*0040*/ 	.short	0x0000
        /*0042*/ 	.short	0x0000
        /*0044*/ 	.byte	0x00, 0xf5, 0x21, 0x00


	//----- nvinfo : EIATTR_SPARSE_MMA_MASK
	.align		4
.L_15:
        /*0048*/ 	.byte	0x03, 0x50
        /*004a*/ 	.short	0x0000


	//----- nvinfo : EIATTR_MAXREG_COUNT
	.align		4
        /*004c*/ 	.byte	0x03, 0x1b
        /*004e*/ 	.short	0x00ff


	//----- nvinfo : EIATTR_NUM_BARRIERS
	.align		4
        /*0050*/ 	.byte	0x02, 0x4c
        /*0052*/ 	.byte	0x01
	.zero		1


	//----- nvinfo : EIATTR_MERCURY_ISA_VERSION
	.align		4
        /*0054*/ 	.byte	0x03, 0x5f
        /*0056*/ 	.short	0x0101


	//----- nvinfo : EIATTR_VRC_CTA_INIT_COUNT
	.align		4
        /*0058*/ 	.byte	0x02, 0x4a
	.zero		1
	.zero		1


	//----- nvinfo : EIATTR_EXIT_INSTR_OFFSETS
	.align		4
        /*005c*/ 	.byte	0x04, 0x1c
        /*005e*/ 	.short	(.L_17 - .L_16)


	//   ....[0]....
.L_16:
        /*0060*/ 	.word	0x000002b0


	//   ....[1]....
        /*0064*/ 	.word	0x000003e0


	//----- nvinfo : EIATTR_CRS_STACK_SIZE
	.align		4
.L_17:
        /*0068*/ 	.byte	0x04, 0x1e
        /*006a*/ 	.short	(.L_19 - .L_18)
.L_18:
        /*006c*/ 	.word	0x00000000


	//----- nvinfo : EIATTR_CBANK_PARAM_SIZE
	.align		4
.L_19:
        /*0070*/ 	.byte	0x03, 0x19
        /*0072*/ 	.short	0x0020


	//----- nvinfo : EIATTR_PARAM_CBANK
	.align		4
        /*0074*/ 	.byte	0x04, 0x0a
        /*0076*/ 	.short	(.L_21 - .L_20)
	.align		4
.L_20:
        /*0078*/ 	.word	index@(.nv.constant0._Z23vector_reduction_kernelPfPdiPi)
        /*007c*/ 	.short	0x0380
        /*007e*/ 	.short	0x0020


	//----- nvinfo : EIATTR_SW_WAR
	.align		4
.L_21:
        /*0080*/ 	.byte	0x04, 0x36
        /*0082*/ 	.short	(.L_23 - .L_22)
.L_22:
        /*0084*/ 	.word	0x00000008
.L_23:


//--------------------- .nv.callgraph             --------------------------
	.section	.nv.callgraph,"",@"SHT_CUDA_CALLGRAPH"
	.align	4
	.sectionentsize	8
	.align		4
        /*0000*/ 	.word	0x00000000
	.align		4
        /*0004*/ 	.word	0xffffffff
	.align		4
        /*0008*/ 	.word	0x00000000
	.align		4
        /*000c*/ 	.word	0xfffffffe
	.align		4
        /*0010*/ 	.word	0x00000000
	.align		4
        /*0014*/ 	.word	0xfffffffd
	.align		4
        /*0018*/ 	.word	0x00000000
	.align		4
        /*001c*/ 	.word	0xfffffffc


//--------------------- .text._Z23vector_reduction_kernelPfPdiPi --------------------------
	.section	.text._Z23vector_reduction_kernelPfPdiPi,"ax",@progbits
	.align	128
        .global         _Z23vector_reduction_kernelPfPdiPi
        .type           _Z23vector_reduction_kernelPfPdiPi,@function
        .size           _Z23vector_reduction_kernelPfPdiPi,(.L_x_8 - _Z23vector_reduction_kernelPfPdiPi)
        .other          _Z23vector_reduction_kernelPfPdiPi,@"STO_CUDA_ENTRY STV_DEFAULT"
_Z23vector_reduction_kernelPfPdiPi:
.text._Z23vector_reduction_kernelPfPdiPi:
[----:B------:R-:W-:Y:S01]  /*0000*/  LDC R1, c[0x0][0x37c] ;  /* 0x0000df00ff017b82 */ /* 0x000fe20000000800 */
[----:B------:R-:W0:Y:S07]  /*0010*/  S2R R11, SR_TID.X ;  /* 0x00000000000b7919 */ /* 0x000e2e0000002100 */
[----:B------:R-:W0:Y:S01]  /*0020*/  S2UR UR4, SR_CTAID.X ;  /* 0x00000000000479c3 */ /* 0x000e220000002500 */
[----:B------:R-:W1:Y:S01]  /*0030*/  LDCU UR5, c[0x0][0x390] ;  /* 0x00007200ff0577ac */ /* 0x000e620008000800 */
[----:B------:R-:W-:Y:S01]  /*0040*/  BSSY.RECONVERGENT B0, `(.L_x_0) ;  /* 0x0000012000007945 */ /* 0x000fe20003800200 */
[----:B------:R-:W-:Y:S01]  /*0050*/  CS2R R2, SRZ ;  /* 0x0000000000027805 */ /* 0x000fe2000001ff00 */
[----:B------:R-:W2:Y:S04]  /*0060*/  LDCU.64 UR6, c[0x0][0x358] ;  /* 0x00006b00ff0677ac */ /* 0x000ea80008000a00 */
[----:B------:R-:W0:Y:S02]  /*0070*/  LDC R10, c[0x0][0x360] ;  /* 0x0000d800ff0a7b82 */ /* 0x000e240000000800 */
[----:B0-----:R-:W-:-:S05]  /*0080*/  IMAD R0, R10, UR4, R11 ;  /* 0x000000040a007c24 */ /* 0x001fca000f8e020b */
[----:B-1----:R-:W-:-:S13]  /*0090*/  ISETP.GE.U32.AND P0, PT, R0, UR5, PT ;  /* 0x0000000500007c0c */ /* 0x002fda000bf06070 */
[----:B--2---:R-:W-:Y:S05]  /*00a0*/  @P0 BRA `(.L_x_1) ;  /* 0x00000000002c0947 */ /* 0x004fea0003800000 */
[----:B------:R-:W0:Y:S01]  /*00b0*/  LDC.64 R8, c[0x0][0x380] ;  /* 0x0000e000ff087b82 */ /* 0x000e220000000a00 */
[----:B------:R-:W1:Y:S01]  /*00c0*/  LDCU UR4, c[0x0][0x370] ;  /* 0x00006e00ff0477ac */ /* 0x000e620008000800 */
[----:B------:R-:W-:Y:S01]  /*00d0*/  CS2R R2, SRZ ;  /* 0x0000000000027805 */ /* 0x000fe2000001ff00 */
[----:B-1----:R-:W-:-:S07]  /*00e0*/  IMAD R13, R10, UR4, RZ ;  /* 0x000000040a0d7c24 */ /* 0x002fce000f8e02ff */
.L_x_2:
[----:B0-----:R-:W-:-:S06]  /*00f0*/  IMAD.WIDE.U32 R4, R0, 0x4, R8 ;  /* 0x0000000400047825 */ /* 0x001fcc00078e0008 */
[----:B------:R-:W2:Y:S01]  /*0100*/  LDG.E R4, desc[UR6][R4.64] ;  /* 0x0000000604047981 */ /* 0x000ea2000c1e1900 */
[----:B------:R-:W-:-:S05]  /*0110*/  IMAD.IADD R0, R13, 0x1, R0 ;  /* 0x000000010d007824 */ /* 0x000fca00078e0200 */
[----:B------:R-:W-:Y:S01]  /*0120*/  ISETP.GE.U32.AND P0, PT, R0, UR5, PT ;  /* 0x0000000500007c0c */ /* 0x000fe2000bf06070 */
[----:B--2---:R-:W0:Y:S02]  /*0130*/  F2F.F64.F32 R6, R4 ;  /* 0x0000000400067310 */ /* 0x004e240000201800 */
[----:B0-----:R-:W-:-:S10]  /*0140*/  DADD R2, R6, R2 ;  /* 0x0000000006027229 */ /* 0x001fd40000000002 */
[----:B------:R-:W-:Y:S05]  /*0150*/  @!P0 BRA `(.L_x_2) ;  /* 0xfffffffc00e48947 */ /* 0x000fea000383ffff */
.L_x_1:
[----:B------:R-:W-:Y:S05]  /*0160*/  BSYNC.RECONVERGENT B0 ;  /* 0x0000000000007941 */ /* 0x000fea0003800200 */
.L_x_0:
[----:B------:R-:W0:Y:S01]  /*0170*/  S2UR UR5, SR_CgaCtaId ;  /* 0x00000000000579c3 */ /* 0x000e220000008800 */
[----:B------:R-:W-:Y:S01]  /*0180*/  UMOV UR4, 0x400 ;  /* 0x0000040000047882 */ /* 0x000fe20000000000 */
[----:B------:R-:W-:Y:S02]  /*0190*/  ISETP.GE.U32.AND P1, PT, R10, 0x2, PT ;  /* 0x000000020a00780c */ /* 0x000fe40003f26070 */
[----:B------:R-:W-:Y:S01]  /*01a0*/  ISETP.NE.AND P0, PT, R11, RZ, PT ;  /* 0x000000ff0b00720c */ /* 0x000fe20003f05270 */
[----:B0-----:R-:W-:-:S06]  /*01b0*/  ULEA UR4, UR5, UR4, 0x18 ;  /* 0x0000000405047291 */ /* 0x001fcc000f8ec0ff */
[----:B------:R-:W-:-:S05]  /*01c0*/  LEA R7, R11, UR4, 0x3 ;  /* 0x000000040b077c11 */ /* 0x000fca000f8e18ff */
[----:B------:R0:W-:Y:S01]  /*01d0*/  STS.64 [R7], R2 ;  /* 0x0000000207007388 */ /* 0x0001e20000000a00 */
[----:B------:R-:W-:Y:S06]  /*01e0*/  BAR.SYNC.DEFER_BLOCKING 0x0 ;  /* 0x0000000000007b1d */ /* 0x000fec0000010000 */
[----:B------:R-:W-:Y:S05]  /*01f0*/  @!P1 BRA `(.L_x_3) ;  /* 0x00000000002c9947 */ /* 0x000fea0003800000 */
.L_x_4:
[----:B------:R-:W-:-:S04]  /*0200*/  SHF.R.U32.HI R6, RZ, 0x1, R10 ;  /* 0x00000001ff067819 */ /* 0x000fc8000001160a */
[----:B------:R-:W-:-:S13]  /*0210*/  ISETP.GE.U32.AND P1, PT, R11, R6, PT ;  /* 0x000000060b00720c */ /* 0x000fda0003f26070 */
[----:B------:R-:W-:Y:S01]  /*0220*/  @!P1 IMAD R0, R6, 0x8, R7 ;  /* 0x0000000806009824 */ /* 0x000fe200078e0207 */
[----:B------:R-:W-:Y:S04]  /*0230*/  @!P1 LDS.64 R4, [R7] ;  /* 0x0000000007049984 */ /* 0x000fe80000000a00 */
[----:B0-----:R-:W0:Y:S02]  /*0240*/  @!P1 LDS.64 R2, [R0] ;  /* 0x0000000000029984 */ /* 0x001e240000000a00 */
[----:B0-----:R-:W-:-:S07]  /*0250*/  @!P1 DADD R2, R2, R4 ;  /* 0x0000000002029229 */ /* 0x001fce0000000004 */
[----:B------:R1:W-:Y:S01]  /*0260*/  @!P1 STS.64 [R7], R2 ;  /* 0x0000000207009388 */ /* 0x0003e20000000a00 */
[----:B------:R-:W-:Y:S01]  /*0270*/  BAR.SYNC.DEFER_BLOCKING 0x0 ;  /* 0x0000000000007b1d */ /* 0x000fe20000010000 */
[----:B------:R-:W-:Y:S01]  /*0280*/  ISETP.GT.U32.AND P1, PT, R10, 0x3, PT ;  /* 0x000000030a00780c */ /* 0x000fe20003f24070 */
[----:B------:R-:W-:-:S12]  /*0290*/  IMAD.MOV.U32 R10, RZ, RZ, R6 ;  /* 0x000000ffff0a7224 */ /* 0x000fd800078e0006 */
[----:B-1----:R-:W-:Y:S05]  /*02a0*/  @P1 BRA `(.L_x_4) ;  /* 0xfffffffc00d41947 */ /* 0x002fea000383ffff */
.L_x_3:
[----:B------:R-:W-:Y:S05]  /*02b0*/  @P0 EXIT ;  /* 0x000000000000094d */ /* 0x000fea0003800000 */
[----:B0-----:R-:W0:Y:S01]  /*02c0*/  LDC.64 R2, c[0x0][0x398] ;  /* 0x0000e600ff027b82 */ /* 0x001e220000000a00 */
[----:B------:R-:W-:Y:S01]  /*02d0*/  BSSY B0, `(.L_x_5) ;  /* 0x0000007000007945 */ /* 0x000fe20003800000 */
[----:B------:R-:W-:-:S07]  /*02e0*/  IMAD.MOV.U32 R5, RZ, RZ, 0x1 ;  /* 0x00000001ff057424 */ /* 0x000fce00078e00ff */
.L_x_6:
[----:B------:R-:W-:Y:S01]  /*02f0*/  IMAD.MOV.U32 R4, RZ, RZ, RZ ;  /* 0x000000ffff047224 */ /* 0x000fe200078e00ff */
[----:B------:R-:W-:Y:S05]  /*0300*/  YIELD ;  /* 0x0000000000007946 */ /* 0x000fea0003800000 */
[----:B0-----:R-:W2:Y:S02]  /*0310*/  ATOMG.E.CAS.STRONG.GPU PT, R0, [R2], R4, R5 ;  /* 0x00000004020073a9 */ /* 0x001ea400001ee105 */
[----:B--2---:R-:W-:-:S13]  /*0320*/  ISETP.NE.AND P0, PT, R0, RZ, PT ;  /* 0x000000ff0000720c */ /* 0x004fda0003f05270 */
[----:B------:R-:W-:Y:S05]  /*0330*/  @P0 BRA `(.L_x_6) ;  /* 0xfffffffc00ec0947 */ /* 0x000fea000383ffff */
[----:B------:R-:W-:Y:S05]  /*0340*/  BSYNC B0 ;  /* 0x0000000000007941 */ /* 0x000fea0003800000 */
.L_x_5:
[----:B------:R-:W0:Y:S02]  /*0350*/  LDC.64 R6, c[0x0][0x388] ;  /* 0x0000e200ff067b82 */ /* 0x000e240000000a00 */
[----:B0-----:R-:W2:Y:S06]  /*0360*/  LDG.E.64 R8, desc[UR6][R6.64] ;  /* 0x0000000606087981 */ /* 0x001eac000c1e1b00 */
[----:B------:R-:W0:Y:S01]  /*0370*/  S2UR UR5, SR_CgaCtaId ;  /* 0x00000000000579c3 */ /* 0x000e220000008800 */
[----:B------:R-:W-:Y:S02]  /*0380*/  UMOV UR4, 0x400 ;  /* 0x0000040000047882 */ /* 0x000fe40000000000 */
[----:B0-----:R-:W-:-:S09]  /*0390*/  ULEA UR4, UR5, UR4, 0x18 ;  /* 0x0000000405047291 */ /* 0x001fd2000f8ec0ff */
[----:B------:R-:W2:Y:S02]  /*03a0*/  LDS.64 R4, [UR4] ;  /* 0x00000004ff047984 */ /* 0x000ea40008000a00 */
[----:B--2---:R-:W-:-:S07]  /*03b0*/  DADD R4, R4, R8 ;  /* 0x0000000004047229 */ /* 0x004fce0000000008 */
[----:B------:R-:W-:Y:S04]  /*03c0*/  STG.E.64 desc[UR6][R6.64], R4 ;  /* 0x0000000406007986 */ /* 0x000fe8000c101b06 */
[----:B------:R-:W-:Y:S01]  /*03d0*/  ATOMG.E.EXCH.STRONG.GPU PT, RZ, desc[UR6][R2.64], RZ ;  /* 0x800000ff02ff79a8 */ /* 0x000fe2000c1ef106 */
[----:B------:R-:W-:Y:S05]  /*03e0*/  EXIT ;  /* 0x000000000000794d */ /* 0x000fea0003800000 */
.L_x_7:
[----:B------:R-:W-:-:S00]  /*03f0*/  BRA `(.L_x_7) ;  /* 0xfffffffc00fc7947 */ /* 0x000fc0000383ffff */
[----:B------:R-:W-:-:S00]  /*0400*/  NOP ;  /* 0x0000000000007918 */ /* 0x000fc00000000000 */
[----:B------:R-:W-:-:S00]  /*0410*/  NOP ;  /* 0x0000000000007918 */ /* 0x000fc00000000000 */
[----:B------:R-:W-:-:S00]  /*0420*/  NOP ;  /* 0x0000000000007918 */ /* 0x000fc00000000000 */
[----:B------:R-:W-:-:S00]  /*0430*/  NOP ;  /* 0x0000000000007918 */ /* 0x000fc00000000000 */
[----:B------:R-:W-:-:S00]  /*0440*/  NOP ;  /* 0x0000000000007918 */ /* 0x000fc00000000000 */
[----:B------:R-:W-:-:S00]  /*0450*/  NOP ;  /* 0x0000000000007918 */ /* 0x000fc00000000000 */
[----:B------:R-:W-:-:S00]  /*0460*/  NOP ;  /* 0x0000000000007918 */ /* 0x000fc00000000000 */
[----:B------:R-:W-:-:S00]  /*0470*/  NOP ;  /* 0x0000000000007918 */ /* 0x000fc00000000000 */
.L_x_8:


//--------------------- .nv.shared._Z23vector_reduction_kernelPfPdiPi --------------------------
	.section	.nv.shared._Z23vector_reduction_kernelPfPdiPi,"aw",@nobits
	.sectionflags	@""
	.align	8
.nv.shared._Z23vector_reduction_kernelPfPdiPi:
	.zero		9216


//--------------------- .nv.shared.reserved.0     --------------------------
	.section	.nv.shared.reserved.0,"aw",@nobits
	.weak		__nv_reservedSMEM_offset_0_alias
	.size		__nv_reservedSMEM_offset_0_alias, 0, 64
	.other		__nv_reservedSMEM_offset_0_alias,@"STO_CUDA_RESERVED_SHARED STV_DEFAULT"
__nv_reservedSMEM_offset_0_alias:
	.zero		0
	.zero		64


//--------------------- .nv.constant0._Z23vector_reduction_kernelPfPdiPi --------------------------
	.section	.nv.constant0._Z23vector_reduction_kernelPfPdiPi,"a",@progbits
	.sectionflags	@""
	.align	4
.nv.constant0._Z23vector_reduction_kernelPfPdiPi:
	.zero		928


//--------------------- SYMBOLS --------------------------

	.type		.nv.reservedSmem.offset0,@object
	.size		.nv.reservedSmem.offset0,0x4
	.type		.nv.reservedSmem.cap,@object
	.size		.nv.reservedSmem.cap,0x4
